//
// Generated by NVIDIA NVVM Compiler
//
// Compiler Build ID: CL-36424714
// Cuda compilation tools, release 13.0, V13.0.88
// Based on NVVM 20.0.0
//

.version 9.0
.target sm_100
.address_size 64

.func  (.param .b32 func_retval0) _Z1fii
(
	.param .b32 _Z1fii_param_0,
	.param .b32 _Z1fii_param_1
)
;
.global .align 8 .u64 f_ptr = _Z1fii;

.func  (.param .b32 func_retval0) _Z1fii(
	.param .b32 _Z1fii_param_0,
	.param .b32 _Z1fii_param_1
)
{
	.reg .b32 	%r<4>;

	ld.param.u32 	%r1, [_Z1fii_param_0];
	ld.param.u32 	%r2, [_Z1fii_param_1];
	add.s32 	%r3, %r2, %r1;
	st.param.b32 	[func_retval0], %r3;
	ret;

}
	// .globl	_Z6kernelyiiPi
.visible .entry _Z6kernelyiiPi(
	.param .u64 _Z6kernelyiiPi_param_0,
	.param .u32 _Z6kernelyiiPi_param_1,
	.param .u32 _Z6kernelyiiPi_param_2,
	.param .u64 .ptr .align 1 _Z6kernelyiiPi_param_3
)
{
	.reg .b32 	%r<5>;
	.reg .b64 	%rd<4>;

	ld.param.u64 	%rd1, [_Z6kernelyiiPi_param_0];
	ld.param.u32 	%r1, [_Z6kernelyiiPi_param_1];
	ld.param.u32 	%r2, [_Z6kernelyiiPi_param_2];
	ld.param.u64 	%rd2, [_Z6kernelyiiPi_param_3];
	cvta.to.global.u64 	%rd3, %rd2;
	{ // callseq 0, 0
	.param .b32 param0;
	st.param.b32 	[param0], %r1;
	.param .b32 param1;
	st.param.b32 	[param1], %r2;
	.param .b32 retval0;
	prototype_0 : .callprototype (.param .b32 _) _ (.param .b32 _, .param .b32 _);
	call (retval0), 
	%rd1, 
	(
	param0, 
	param1
	)
	, prototype_0;
	ld.param.b32 	%r3, [retval0];
	} // callseq 0
	st.global.u32 	[%rd3], %r3;
	ret;

}


// ===== COMPILED SASS (sm_100) =====

	.target	sm_100

	.elftype	@"ET_EXEC"


//--------------------- .note.nv.tkinfo           --------------------------
	.section	.note.nv.tkinfo,"",@"SHT_NOTE"
	.sectionflags	@"SHF_NOTE_NV_TKINFO"
	.tkinfo
        /*0018*/ 	.word	0x00000002
        /*0030*/ 	.string	""
        /*0030*/ 	.string	"ptxas"
        /*0030*/ 	.string	"Cuda compilation tools, release 13.0, V13.0.88"
        /*0030*/ 	.string	"Build cuda_13.0.r13.0/compiler.36424714_0"
        /*0030*/ 	.string	"-arch sm_100 -m 64 "



//--------------------- .note.nv.cuinfo           --------------------------
	.section	.note.nv.cuinfo,"",@"SHT_NOTE"
	.sectionflags	@"SHF_NOTE_NV_CUINFO"
        /*0018*/ 	.short	0x0002
        /*001a*/ 	.short	0x0064
        /*001c*/ 	.short	0x0082
	.zero		2


//--------------------- .nv.info                  --------------------------
	.section	.nv.info,"",@"SHT_CUDA_INFO"
	.align	4


	//----- nvinfo : EIATTR_REGCOUNT
	.align		4
        /*0000*/ 	.byte	0x04, 0x2f
        /*0002*/ 	.short	(.L_2 - .L_1)
	.align		4
.L_1:
        /*0004*/ 	.word	index@(_Z6kernelyiiPi)
        /*0008*/ 	.word	0x00000018


	//----- nvinfo : EIATTR_FRAME_SIZE
	.align		4
.L_2:
        /*000c*/ 	.byte	0x04, 0x11
        /*000e*/ 	.short	(.L_4 - .L_3)
	.align		4
.L_3:
        /*0010*/ 	.word	index@($_Z6kernelyiiPi$_Z1fii)
        /*0014*/ 	.word	0x00000000


	//----- nvinfo : EIATTR_FRAME_SIZE
	.align		4
.L_4:
        /*0018*/ 	.byte	0x04, 0x11
        /*001a*/ 	.short	(.L_6 - .L_5)
	.align		4
.L_5:
        /*001c*/ 	.word	index@(_Z6kernelyiiPi)
        /*0020*/ 	.word	0x00000000


	//----- nvinfo : EIATTR_MIN_STACK_SIZE
	.align		4
.L_6:
        /*0024*/ 	.byte	0x04, 0x12
        /*0026*/ 	.short	(.L_8 - .L_7)
	.align		4
.L_7:
        /*0028*/ 	.word	index@(_Z6kernelyiiPi)
        /*002c*/ 	.word	0x00000000
.L_8:


//--------------------- .nv.compat                --------------------------
	.section	.nv.compat,"",@"SHT_CUDA_COMPAT_INFO"
	.align	4
        /*0000*/ 	.byte	0x02, 0x09, 0x00, 0x00, 0x02, 0x02, 0x01, 0x00, 0x02, 0x05, 0x05, 0x00, 0x03, 0x07, 0x01, 0x01
        /*0010*/ 	.byte	0x02, 0x03, 0x00, 0x00, 0x02, 0x06, 0x01, 0x00, 0x04, 0x0b, 0x08, 0x00, 0x09, 0x00, 0x00, 0x00
        /*0020*/ 	.byte	0x00, 0x00, 0x00, 0x00


//--------------------- .nv.info._Z6kernelyiiPi   --------------------------
	.section	.nv.info._Z6kernelyiiPi,"",@"SHT_CUDA_INFO"
	.sectionflags	@""
	.align	4


	//----- nvinfo : EIATTR_CUDA_API_VERSION
	.align		4
        /*0000*/ 	.byte	0x04, 0x37
        /*0002*/ 	.short	(.L_10 - .L_9)
.L_9:
        /*0004*/ 	.word	0x00000082


	//----- nvinfo : EIATTR_KPARAM_INFO
	.align		4
.L_10:
        /*0008*/ 	.byte	0x04, 0x17
        /*000a*/ 	.short	(.L_12 - .L_11)
.L_11:
        /*000c*/ 	.word	0x00000000
        /*0010*/ 	.short	0x0003
        /*0012*/ 	.short	0x0010
        /*0014*/ 	.byte	0x00, 0xf5, 0x21, 0x00


	//----- nvinfo : EIATTR_KPARAM_INFO
	.align		4
.L_12:
        /*0018*/ 	.byte	0x04, 0x17
        /*001a*/ 	.short	(.L_14 - .L_13)
.L_13:
        /*001c*/ 	.word	0x00000000
        /*0020*/ 	.short	0x0002
        /*0022*/ 	.short	0x000c
        /*0024*/ 	.byte	0x00, 0xf0, 0x11, 0x00


	//----- nvinfo : EIATTR_KPARAM_INFO
	.align		4
.L_14:
        /*0028*/ 	.byte	0x04, 0x17
        /*002a*/ 	.short	(.L_16 - .L_15)
.L_15:
        /*002c*/ 	.word	0x00000000
        /*0030*/ 	.short	0x0001
        /*0032*/ 	.short	0x0008
        /*0034*/ 	.byte	0x00, 0xf0, 0x11, 0x00


	//----- nvinfo : EIATTR_KPARAM_INFO
	.align		4
.L_16:
        /*0038*/ 	.byte	0x04, 0x17
        /*003a*/ 	.short	(.L_18 - .L_17)
.L_17:
        /*003c*/ 	.word	0x00000000
        /*0040*/ 	.short	0x0000
        /*0042*/ 	.short	0x0000
        /*0044*/ 	.byte	0x00, 0xf0, 0x21, 0x00


	//----- nvinfo : EIATTR_SPARSE_MMA_MASK
	.align		4
.L_18:
        /*0048*/ 	.byte	0x03, 0x50
        /*004a*/ 	.short	0x0000


	//----- nvinfo : EIATTR_MAXREG_COUNT
	.align		4
        /*004c*/ 	.byte	0x03, 0x1b
        /*004e*/ 	.short	0x00ff


	//----- nvinfo : EIATTR_MERCURY_ISA_VERSION
	.align		4
        /*0050*/ 	.byte	0x03, 0x5f
        /*0052*/ 	.short	0x0101


	//----- nvinfo : EIATTR_VRC_CTA_INIT_COUNT
	.align		4
        /*0054*/ 	.byte	0x02, 0x4a
	.zero		1
	.zero		1


	//----- nvinfo : EIATTR_EXIT_INSTR_OFFSETS
	.align		4
        /*0058*/ 	.byte	0x04, 0x1c
        /*005a*/ 	.short	(.L_20 - .L_19)


	//   ....[0]....
.L_19:
        /*005c*/ 	.word	0x000000b0


	//----- nvinfo : EIATTR_CRS_STACK_SIZE
	.align		4
.L_20:
        /*0060*/ 	.byte	0x04, 0x1e
        /*0062*/ 	.short	(.L_22 - .L_21)
.L_21:
        /*0064*/ 	.word	0x00000000


	//----- nvinfo : EIATTR_CBANK_PARAM_SIZE
	.align		4
.L_22:
        /*0068*/ 	.byte	0x03, 0x19
        /*006a*/ 	.short	0x0018


	//----- nvinfo : EIATTR_PARAM_CBANK
	.align		4
        /*006c*/ 	.byte	0x04, 0x0a
        /*006e*/ 	.short	(.L_24 - .L_23)
	.align		4
.L_23:
        /*0070*/ 	.word	index@(.nv.constant0._Z6kernelyiiPi)
        /*0074*/ 	.short	0x0380
        /*0076*/ 	.short	0x0018


	//----- nvinfo : EIATTR_SW_WAR
	.align		4
.L_24:
        /*0078*/ 	.byte	0x04, 0x36
        /*007a*/ 	.short	(.L_26 - .L_25)
.L_25:
        /*007c*/ 	.word	0x00000008
.L_26:


//--------------------- .nv.callgraph             --------------------------
	.section	.nv.callgraph,"",@"SHT_CUDA_CALLGRAPH"
	.align	4
	.sectionentsize	8
	.align		4
        /*0000*/ 	.word	0x00000000
	.align		4
        /*0004*/ 	.word	0xffffffff
	.align		4
        /*0008*/ 	.word	0x00000000
	.align		4
        /*000c*/ 	.word	0xfffffffe
	.align		4
        /*0010*/ 	.word	0x00000000
	.align		4
        /*0014*/ 	.word	0xfffffffd
	.align		4
        /*0018*/ 	.word	0x00000000
	.align		4
        /*001c*/ 	.word	0xfffffffc


//--------------------- .nv.constant4             --------------------------
	.section	.nv.constant4,"a",@progbits
	.align	8
	.align		8
.nv.constant4:
        /*0000*/ 	.dword	f_ptr


//--------------------- .text._Z6kernelyiiPi      --------------------------
	.section	.text._Z6kernelyiiPi,"ax",@progbits
	.align	128
        .global         _Z6kernelyiiPi
        .type           _Z6kernelyiiPi,@function
        .size           _Z6kernelyiiPi,(.L_x_1 - _Z6kernelyiiPi)
        .other          _Z6kernelyiiPi,@"STO_CUDA_ENTRY STV_DEFAULT"
_Z6kernelyiiPi:
.text._Z6kernelyiiPi:
[----:B------:R-:W-:Y:S08]  /*0000*/  LDC R1, c[0x0][0x37c] ;  /* 0x0000df00ff017b82 */ /* 0x000ff00000000800 */
[----:B------:R-:W0:Y:S01]  /*0010*/  LDC.64 R2, c[0x0][0x380] ;  /* 0x0000e000ff027b82 */ /* 0x000e220000000a00 */
[----:B------:R-:W1:Y:S01]  /*0020*/  LDCU.64 UR4, c[0x0][0x388] ;  /* 0x00007100ff0477ac */ /* 0x000e620008000a00 */
[----:B------:R-:W-:Y:S01]  /*0030*/  HFMA2 R21, -RZ, RZ, 0, 0 ;  /* 0x00000000ff157431 */ /* 0x000fe200000001ff */
[----:B------:R-:W-:Y:S01]  /*0040*/  MOV R20, 0x90 ;  /* 0x0000009000147802 */ /* 0x000fe20000000f00 */
[----:B------:R-:W2:Y:S01]  /*0050*/  LDCU.64 UR36, c[0x0][0x358] ;  /* 0x00006b00ff2477ac */ /* 0x000ea20008000a00 */
[----:B-1----:R-:W-:-:S02]  /*0060*/  IMAD.U32 R4, RZ, RZ, UR4 ;  /* 0x00000004ff047e24 */ /* 0x002fc4000f8e00ff */
[----:B------:R-:W-:-:S07]  /*0070*/  IMAD.U32 R5, RZ, RZ, UR5 ;  /* 0x00000005ff057e24 */ /* 0x000fce000f8e00ff */
[----:B0-2---:R-:W-:Y:S05]  /*0080*/  CALL.REL.NOINC R2 `(_Z6kernelyiiPi) ;  /* 0xfffffffc02dc7344 */ /* 0x005fea0003c3ffff */
[----:B------:R-:W0:Y:S02]  /*0090*/  LDC.64 R2, c[0x0][0x390] ;  /* 0x0000e400ff027b82 */ /* 0x000e240000000a00 */
[----:B0-----:R-:W-:Y:S01]  /*00a0*/  STG.E desc[UR36][R2.64], R4 ;  /* 0x0000000402007986 */ /* 0x001fe2000c101924 */
[----:B------:R-:W-:Y:S05]  /*00b0*/  EXIT ;  /* 0x000000000000794d */ /* 0x000fea0003800000 */
        .type           $_Z6kernelyiiPi$_Z1fii,@function
        .size           $_Z6kernelyiiPi$_Z1fii,(.L_x_1 - $_Z6kernelyiiPi$_Z1fii)
$_Z6kernelyiiPi$_Z1fii:
[----:B------:R-:W-:Y:S01]  /*00c0*/  IADD3 R4, PT, PT, R4, R5, RZ ;  /* 0x0000000504047210 */ /* 0x000fe20007ffe0ff */
[----:B------:R-:W-:Y:S06]  /*00d0*/  RET.REL.NODEC R20 `(_Z6kernelyiiPi) ;  /* 0xfffffffc14c87950 */ /* 0x000fec0003c3ffff */
.L_x_0:
[----:B------:R-:W-:-:S00]  /*00e0*/  BRA `(.L_x_0) ;  /* 0xfffffffc00fc7947 */ /* 0x000fc0000383ffff */
[----:B------:R-:W-:-:S00]  /*00f0*/  NOP ;  /* 0x0000000000007918 */ /* 0x000fc00000000000 */
        /* <DEDUP_REMOVED lines=8> */
.L_x_1:


//--------------------- .nv.global.init           --------------------------
	.section	.nv.global.init,"aw",@progbits
	.align	8
.nv.global.init:
	.type		f_ptr,@object
	.size		f_ptr,(.L_0 - f_ptr)
f_ptr:
        /*0000*/ 	.byte	0xc0, 0x00, 0x00, 0x00, 0x00, 0x00, 0x00, 0x00
.L_0:


//--------------------- .nv.shared.reserved.0     --------------------------
	.section	.nv.shared.reserved.0,"aw",@nobits
	.weak		__nv_reservedSMEM_offset_0_alias
	.size		__nv_reservedSMEM_offset_0_alias, 0, 64
	.other		__nv_reservedSMEM_offset_0_alias,@"STO_CUDA_RESERVED_SHARED STV_DEFAULT"
__nv_reservedSMEM_offset_0_alias:
	.zero		0
	.zero		64


//--------------------- .nv.constant0._Z6kernelyiiPi --------------------------
	.section	.nv.constant0._Z6kernelyiiPi,"a",@progbits
	.sectionflags	@""
	.align	4
.nv.constant0._Z6kernelyiiPi:
	.zero		920


//--------------------- SYMBOLS --------------------------

	.type		.nv.reservedSmem.offset0,@object
	.size		.nv.reservedSmem.offset0,0x4
